//
// Generated by NVIDIA NVVM Compiler
//
// Compiler Build ID: CL-36424714
// Cuda compilation tools, release 13.0, V13.0.88
// Based on NVVM 20.0.0
//

.version 9.0
.target sm_100
.address_size 64

	// .globl	log264

.visible .entry log264(
	.param .u64 .ptr .align 1 log264_param_0,
	.param .u32 log264_param_1
)
{
	.reg .pred 	%p<6>;
	.reg .b32 	%r<46>;
	.reg .b64 	%rd<5>;
	.reg .b64 	%fd<48>;

	ld.param.u64 	%rd2, [log264_param_0];
	ld.param.u32 	%r12, [log264_param_1];
	mov.u32 	%r13, %ctaid.x;
	mov.u32 	%r14, %ctaid.y;
	mov.u32 	%r15, %nctaid.x;
	mov.u32 	%r16, %nctaid.y;
	mov.u32 	%r17, %ctaid.z;
	mad.lo.s32 	%r18, %r17, %r16, %r14;
	mad.lo.s32 	%r19, %r18, %r15, %r13;
	mov.u32 	%r20, %ntid.x;
	mov.u32 	%r21, %ntid.y;
	mov.u32 	%r22, %ntid.z;
	mov.u32 	%r23, %tid.z;
	mov.u32 	%r24, %tid.y;
	mov.u32 	%r25, %tid.x;
	mad.lo.s32 	%r26, %r19, %r22, %r23;
	mad.lo.s32 	%r27, %r26, %r21, %r24;
	mad.lo.s32 	%r1, %r27, %r20, %r25;
	setp.ge.s32 	%p1, %r1, %r12;
	@%p1 bra 	$L__BB0_9;
	cvta.to.global.u64 	%rd3, %rd2;
	mul.wide.s32 	%rd4, %r1, 8;
	add.s64 	%rd1, %rd3, %rd4;
	ld.global.f64 	%fd45, [%rd1];
	{
	.reg .b32 %temp; 
	mov.b64 	{%temp, %r42}, %fd45;
	}
	{
	.reg .b32 %temp; 
	mov.b64 	{%r43, %temp}, %fd45;
	}
	setp.gt.s32 	%p2, %r42, 1048575;
	mov.b32 	%r44, -1023;
	@%p2 bra 	$L__BB0_3;
	mul.f64 	%fd45, %fd45, 0d4350000000000000;
	{
	.reg .b32 %temp; 
	mov.b64 	{%temp, %r42}, %fd45;
	}
	{
	.reg .b32 %temp; 
	mov.b64 	{%r43, %temp}, %fd45;
	}
	mov.b32 	%r44, -1077;
$L__BB0_3:
	add.s32 	%r30, %r42, -1;
	setp.gt.u32 	%p3, %r30, 2146435070;
	@%p3 bra 	$L__BB0_7;
	shr.u32 	%r33, %r42, 20;
	add.s32 	%r45, %r44, %r33;
	and.b32  	%r34, %r42, 1048575;
	or.b32  	%r35, %r34, 1072693248;
	mov.b64 	%fd46, {%r43, %r35};
	setp.lt.u32 	%p5, %r35, 1073127583;
	@%p5 bra 	$L__BB0_6;
	{
	.reg .b32 %temp; 
	mov.b64 	{%r36, %temp}, %fd46;
	}
	{
	.reg .b32 %temp; 
	mov.b64 	{%temp, %r37}, %fd46;
	}
	add.s32 	%r38, %r37, -1048576;
	mov.b64 	%fd46, {%r36, %r38};
	add.s32 	%r45, %r45, 1;
$L__BB0_6:
	add.f64 	%fd11, %fd46, 0dBFF0000000000000;
	add.f64 	%fd12, %fd46, 0d3FF0000000000000;
	rcp.approx.ftz.f64 	%fd13, %fd12;
	neg.f64 	%fd14, %fd12;
	fma.rn.f64 	%fd15, %fd14, %fd13, 0d3FF0000000000000;
	fma.rn.f64 	%fd16, %fd15, %fd15, %fd15;
	fma.rn.f64 	%fd17, %fd16, %fd13, %fd13;
	mul.f64 	%fd18, %fd11, %fd17;
	fma.rn.f64 	%fd19, %fd11, %fd17, %fd18;
	mul.f64 	%fd20, %fd19, %fd19;
	fma.rn.f64 	%fd21, %fd20, 0d3EB1380B3AE80F1E, 0d3ED0EE258B7A8B04;
	fma.rn.f64 	%fd22, %fd21, %fd20, 0d3EF3B2669F02676F;
	fma.rn.f64 	%fd23, %fd22, %fd20, 0d3F1745CBA9AB0956;
	fma.rn.f64 	%fd24, %fd23, %fd20, 0d3F3C71C72D1B5154;
	fma.rn.f64 	%fd25, %fd24, %fd20, 0d3F624924923BE72D;
	fma.rn.f64 	%fd26, %fd25, %fd20, 0d3F8999999999A3C4;
	fma.rn.f64 	%fd27, %fd26, %fd20, 0d3FB5555555555554;
	sub.f64 	%fd28, %fd11, %fd19;
	add.f64 	%fd29, %fd28, %fd28;
	neg.f64 	%fd30, %fd19;
	fma.rn.f64 	%fd31, %fd30, %fd11, %fd29;
	mul.f64 	%fd32, %fd17, %fd31;
	mul.f64 	%fd33, %fd20, %fd27;
	fma.rn.f64 	%fd34, %fd33, %fd19, %fd32;
	xor.b32  	%r39, %r45, -2147483648;
	mov.b32 	%r40, 1127219200;
	mov.b64 	%fd35, {%r39, %r40};
	mov.b32 	%r41, -2147483648;
	mov.b64 	%fd36, {%r41, %r40};
	sub.f64 	%fd37, %fd35, %fd36;
	fma.rn.f64 	%fd38, %fd37, 0d3FE62E42FEFA39EF, %fd19;
	fma.rn.f64 	%fd39, %fd37, 0dBFE62E42FEFA39EF, %fd38;
	sub.f64 	%fd40, %fd39, %fd19;
	sub.f64 	%fd41, %fd34, %fd40;
	fma.rn.f64 	%fd42, %fd37, 0d3C7ABC9E3B39803F, %fd41;
	add.f64 	%fd47, %fd38, %fd42;
	bra.uni 	$L__BB0_8;
$L__BB0_7:
	fma.rn.f64 	%fd10, %fd45, 0d7FF0000000000000, 0d7FF0000000000000;
	{
	.reg .b32 %temp; 
	mov.b64 	{%temp, %r31}, %fd45;
	}
	and.b32  	%r32, %r31, 2147483647;
	setp.eq.s32 	%p4, %r32, 0;
	selp.f64 	%fd47, 0dFFF0000000000000, %fd10, %p4;
$L__BB0_8:
	mul.f64 	%fd43, %fd47, 0d3C7777D0FFDA0D24;
	fma.rn.f64 	%fd44, %fd47, 0d3FF71547652B82FE, %fd43;
	st.global.f64 	[%rd1], %fd44;
$L__BB0_9:
	ret;

}


// ===== COMPILED SASS (sm_100) =====

	.target	sm_100

	.elftype	@"ET_EXEC"


//--------------------- .note.nv.tkinfo           --------------------------
	.section	.note.nv.tkinfo,"",@"SHT_NOTE"
	.sectionflags	@"SHF_NOTE_NV_TKINFO"
	.tkinfo
        /*0018*/ 	.word	0x00000002
        /*0030*/ 	.string	""
        /*0030*/ 	.string	"ptxas"
        /*0030*/ 	.string	"Cuda compilation tools, release 13.0, V13.0.88"
        /*0030*/ 	.string	"Build cuda_13.0.r13.0/compiler.36424714_0"
        /*0030*/ 	.string	"-arch sm_100 -m 64 "



//--------------------- .note.nv.cuinfo           --------------------------
	.section	.note.nv.cuinfo,"",@"SHT_NOTE"
	.sectionflags	@"SHF_NOTE_NV_CUINFO"
        /*0018*/ 	.short	0x0002
        /*001a*/ 	.short	0x0064
        /*001c*/ 	.short	0x0082
	.zero		2


//--------------------- .nv.info                  --------------------------
	.section	.nv.info,"",@"SHT_CUDA_INFO"
	.align	4


	//----- nvinfo : EIATTR_REGCOUNT
	.align		4
        /*0000*/ 	.byte	0x04, 0x2f
        /*0002*/ 	.short	(.L_1 - .L_0)
	.align		4
.L_0:
        /*0004*/ 	.word	index@(log264)
        /*0008*/ 	.word	0x00000016


	//----- nvinfo : EIATTR_FRAME_SIZE
	.align		4
.L_1:
        /*000c*/ 	.byte	0x04, 0x11
        /*000e*/ 	.short	(.L_3 - .L_2)
	.align		4
.L_2:
        /*0010*/ 	.word	index@(log264)
        /*0014*/ 	.word	0x00000000


	//----- nvinfo : EIATTR_MIN_STACK_SIZE
	.align		4
.L_3:
        /*0018*/ 	.byte	0x04, 0x12
        /*001a*/ 	.short	(.L_5 - .L_4)
	.align		4
.L_4:
        /*001c*/ 	.word	index@(log264)
        /*0020*/ 	.word	0x00000000
.L_5:


//--------------------- .nv.compat                --------------------------
	.section	.nv.compat,"",@"SHT_CUDA_COMPAT_INFO"
	.align	4
        /*0000*/ 	.byte	0x02, 0x09, 0x00, 0x00, 0x02, 0x02, 0x01, 0x00, 0x02, 0x05, 0x05, 0x00, 0x03, 0x07, 0x01, 0x01
        /*0010*/ 	.byte	0x02, 0x03, 0x00, 0x00, 0x02, 0x06, 0x01, 0x00, 0x04, 0x0b, 0x08, 0x00, 0x01, 0x00, 0x00, 0x00
        /*0020*/ 	.byte	0x00, 0x00, 0x00, 0x00


//--------------------- .nv.info.log264           --------------------------
	.section	.nv.info.log264,"",@"SHT_CUDA_INFO"
	.sectionflags	@""
	.align	4


	//----- nvinfo : EIATTR_CUDA_API_VERSION
	.align		4
        /*0000*/ 	.byte	0x04, 0x37
        /*0002*/ 	.short	(.L_7 - .L_6)
.L_6:
        /*0004*/ 	.word	0x00000082


	//----- nvinfo : EIATTR_KPARAM_INFO
	.align		4
.L_7:
        /*0008*/ 	.byte	0x04, 0x17
        /*000a*/ 	.short	(.L_9 - .L_8)
.L_8:
        /*000c*/ 	.word	0x00000000
        /*0010*/ 	.short	0x0001
        /*0012*/ 	.short	0x0008
        /*0014*/ 	.byte	0x00, 0xf0, 0x11, 0x00


	//----- nvinfo : EIATTR_KPARAM_INFO
	.align		4
.L_9:
        /*0018*/ 	.byte	0x04, 0x17
        /*001a*/ 	.short	(.L_11 - .L_10)
.L_10:
        /*001c*/ 	.word	0x00000000
        /*0020*/ 	.short	0x0000
        /*0022*/ 	.short	0x0000
        /*0024*/ 	.byte	0x00, 0xf5, 0x21, 0x00


	//----- nvinfo : EIATTR_SPARSE_MMA_MASK
	.align		4
.L_11:
        /*0028*/ 	.byte	0x03, 0x50
        /*002a*/ 	.short	0x0000


	//----- nvinfo : EIATTR_MAXREG_COUNT
	.align		4
        /*002c*/ 	.byte	0x03, 0x1b
        /*002e*/ 	.short	0x00ff


	//----- nvinfo : EIATTR_MERCURY_ISA_VERSION
	.align		4
        /*0030*/ 	.byte	0x03, 0x5f
        /*0032*/ 	.short	0x0101


	//----- nvinfo : EIATTR_VRC_CTA_INIT_COUNT
	.align		4
        /*0034*/ 	.byte	0x02, 0x4a
	.zero		1
	.zero		1


	//----- nvinfo : EIATTR_EXIT_INSTR_OFFSETS
	.align		4
        /*0038*/ 	.byte	0x04, 0x1c
        /*003a*/ 	.short	(.L_13 - .L_12)


	//   ....[0]....
.L_12:
        /*003c*/ 	.word	0x00000130


	//   ....[1]....
        /*0040*/ 	.word	0x00000730


	//----- nvinfo : EIATTR_CRS_STACK_SIZE
	.align		4
.L_13:
        /*0044*/ 	.byte	0x04, 0x1e
        /*0046*/ 	.short	(.L_15 - .L_14)
.L_14:
        /*0048*/ 	.word	0x00000000


	//----- nvinfo : EIATTR_CBANK_PARAM_SIZE
	.align		4
.L_15:
        /*004c*/ 	.byte	0x03, 0x19
        /*004e*/ 	.short	0x000c


	//----- nvinfo : EIATTR_PARAM_CBANK
	.align		4
        /*0050*/ 	.byte	0x04, 0x0a
        /*0052*/ 	.short	(.L_17 - .L_16)
	.align		4
.L_16:
        /*0054*/ 	.word	index@(.nv.constant0.log264)
        /*0058*/ 	.short	0x0380
        /*005a*/ 	.short	0x000c


	//----- nvinfo : EIATTR_SW_WAR
	.align		4
.L_17:
        /*005c*/ 	.byte	0x04, 0x36
        /*005e*/ 	.short	(.L_19 - .L_18)
.L_18:
        /*0060*/ 	.word	0x00000008
.L_19:


//--------------------- .nv.callgraph             --------------------------
	.section	.nv.callgraph,"",@"SHT_CUDA_CALLGRAPH"
	.align	4
	.sectionentsize	8
	.align		4
        /*0000*/ 	.word	0x00000000
	.align		4
        /*0004*/ 	.word	0xffffffff
	.align		4
        /*0008*/ 	.word	0x00000000
	.align		4
        /*000c*/ 	.word	0xfffffffe
	.align		4
        /*0010*/ 	.word	0x00000000
	.align		4
        /*0014*/ 	.word	0xfffffffd
	.align		4
        /*0018*/ 	.word	0x00000000
	.align		4
        /*001c*/ 	.word	0xfffffffc


//--------------------- .text.log264              --------------------------
	.section	.text.log264,"ax",@progbits
	.align	128
        .global         log264
        .type           log264,@function
        .size           log264,(.L_x_4 - log264)
        .other          log264,@"STO_CUDA_ENTRY STV_DEFAULT"
log264:
.text.log264:
[----:B------:R-:W-:Y:S08]  /*0000*/  LDC R1, c[0x0][0x37c] ;  /* 0x0000df00ff017b82 */ /* 0x000ff00000000800 */
[----:B------:R-:W-:Y:S01]  /*0010*/  S2UR UR4, SR_CTAID.Y ;  /* 0x00000000000479c3 */ /* 0x000fe20000002600 */
[----:B------:R-:W0:Y:S01]  /*0020*/  S2R R3, SR_TID.Z ;  /* 0x0000000000037919 */ /* 0x000e220000002300 */
[----:B------:R-:W1:Y:S01]  /*0030*/  LDCU UR6, c[0x0][0x370] ;  /* 0x00006e00ff0677ac */ /* 0x000e620008000800 */
[----:B------:R-:W2:Y:S01]  /*0040*/  S2R R5, SR_TID.Y ;  /* 0x0000000000057919 */ /* 0x000ea20000002200 */
[----:B------:R-:W3:Y:S04]  /*0050*/  LDCU UR7, c[0x0][0x374] ;  /* 0x00006e80ff0777ac */ /* 0x000ee80008000800 */
[----:B------:R-:W3:Y:S01]  /*0060*/  S2UR UR8, SR_CTAID.Z ;  /* 0x00000000000879c3 */ /* 0x000ee20000002700 */
[----:B------:R-:W4:Y:S01]  /*0070*/  S2R R7, SR_TID.X ;  /* 0x0000000000077919 */ /* 0x000f220000002100 */
[----:B------:R-:W4:Y:S01]  /*0080*/  LDCU UR9, c[0x0][0x360] ;  /* 0x00006c00ff0977ac */ /* 0x000f220008000800 */
[----:B------:R-:W2:Y:S05]  /*0090*/  LDCU UR10, c[0x0][0x364] ;  /* 0x00006c80ff0a77ac */ /* 0x000eaa0008000800 */
[----:B------:R-:W1:Y:S08]  /*00a0*/  S2UR UR5, SR_CTAID.X ;  /* 0x00000000000579c3 */ /* 0x000e700000002500 */
[----:B------:R-:W0:Y:S01]  /*00b0*/  LDC R0, c[0x0][0x368] ;  /* 0x0000da00ff007b82 */ /* 0x000e220000000800 */
[----:B---3--:R-:W-:-:S04]  /*00c0*/  UIMAD UR4, UR7, UR8, UR4 ;  /* 0x00000008070472a4 */ /* 0x008fc8000f8e0204 */
[----:B-1----:R-:W-:Y:S01]  /*00d0*/  UIMAD UR4, UR4, UR6, UR5 ;  /* 0x00000006040472a4 */ /* 0x002fe2000f8e0205 */
[----:B------:R-:W1:Y:S05]  /*00e0*/  LDCU UR5, c[0x0][0x388] ;  /* 0x00007100ff0577ac */ /* 0x000e6a0008000800 */
[----:B0-----:R-:W-:-:S04]  /*00f0*/  IMAD R0, R0, UR4, R3 ;  /* 0x0000000400007c24 */ /* 0x001fc8000f8e0203 */
[----:B--2---:R-:W-:-:S04]  /*0100*/  IMAD R0, R0, UR10, R5 ;  /* 0x0000000a00007c24 */ /* 0x004fc8000f8e0205 */
[----:B----4-:R-:W-:-:S05]  /*0110*/  IMAD R5, R0, UR9, R7 ;  /* 0x0000000900057c24 */ /* 0x010fca000f8e0207 */
[----:B-1----:R-:W-:-:S13]  /*0120*/  ISETP.GE.AND P0, PT, R5, UR5, PT ;  /* 0x0000000505007c0c */ /* 0x002fda000bf06270 */
[----:B------:R-:W-:Y:S05]  /*0130*/  @P0 EXIT ;  /* 0x000000000000094d */ /* 0x000fea0003800000 */
[----:B------:R-:W0:Y:S01]  /*0140*/  LDC.64 R2, c[0x0][0x380] ;  /* 0x0000e000ff027b82 */ /* 0x000e220000000a00 */
[----:B------:R-:W1:Y:S01]  /*0150*/  LDCU.64 UR4, c[0x0][0x358] ;  /* 0x00006b00ff0477ac */ /* 0x000e620008000a00 */
[----:B0-----:R-:W-:-:S05]  /*0160*/  IMAD.WIDE R2, R5, 0x8, R2 ;  /* 0x0000000805027825 */ /* 0x001fca00078e0202 */
[----:B-1----:R-:W2:Y:S01]  /*0170*/  LDG.E.64 R4, desc[UR4][R2.64] ;  /* 0x0000000402047981 */ /* 0x002ea2000c1e1b00 */
[----:B------:R-:W-:Y:S01]  /*0180*/  BSSY.RECONVERGENT B0, `(.L_x_0) ;  /* 0x0000053000007945 */ /* 0x000fe20003800200 */
[----:B--2---:R-:W-:Y:S01]  /*0190*/  ISETP.GT.AND P0, PT, R5, 0xfffff, PT ;  /* 0x000fffff0500780c */ /* 0x004fe20003f04270 */
[----:B------:R-:W-:Y:S02]  /*01a0*/  IMAD.MOV.U32 R6, RZ, RZ, R4 ;  /* 0x000000ffff067224 */ /* 0x000fe400078e0004 */
[----:B------:R-:W-:-:S10]  /*01b0*/  IMAD.MOV.U32 R7, RZ, RZ, R5 ;  /* 0x000000ffff077224 */ /* 0x000fd400078e0005 */
[----:B------:R-:W-:-:S10]  /*01c0*/  @!P0 DMUL R6, R6, 1.80143985094819840000e+16 ;  /* 0x4350000006068828 */ /* 0x000fd40000000000 */
[----:B------:R-:W-:Y:S01]  /*01d0*/  @!P0 MOV R5, R7 ;  /* 0x0000000700058202 */ /* 0x000fe20000000f00 */
[----:B------:R-:W-:-:S04]  /*01e0*/  @!P0 IMAD.MOV.U32 R4, RZ, RZ, R6 ;  /* 0x000000ffff048224 */ /* 0x000fc800078e0006 */
[----:B------:R-:W-:-:S05]  /*01f0*/  VIADD R0, R5, 0xffffffff ;  /* 0xffffffff05007836 */ /* 0x000fca0000000000 */
[----:B------:R-:W-:Y:S01]  /*0200*/  ISETP.GT.U32.AND P1, PT, R0, 0x7feffffe, PT ;  /* 0x7feffffe0000780c */ /* 0x000fe20003f24070 */
[----:B------:R-:W-:Y:S01]  /*0210*/  IMAD.MOV.U32 R0, RZ, RZ, -0x3ff ;  /* 0xfffffc01ff007424 */ /* 0x000fe200078e00ff */
[----:B------:R-:W-:-:S11]  /*0220*/  @!P0 MOV R0, 0xfffffbcb ;  /* 0xfffffbcb00008802 */ /* 0x000fd60000000f00 */
[----:B------:R-:W-:Y:S05]  /*0230*/  @P1 BRA `(.L_x_1) ;  /* 0x0000000400041947 */ /* 0x000fea0003800000 */
[----:B------:R-:W-:Y:S01]  /*0240*/  LOP3.LUT R6, R5, 0xfffff, RZ, 0xc0, !PT ;  /* 0x000fffff05067812 */ /* 0x000fe200078ec0ff */
[----:B------:R-:W-:Y:S01]  /*0250*/  IMAD.MOV.U32 R8, RZ, RZ, RZ ;  /* 0x000000ffff087224 */ /* 0x000fe200078e00ff */
[----:B------:R-:W-:Y:S01]  /*0260*/  MOV R16, 0x8b7a8b04 ;  /* 0x8b7a8b0400107802 */ /* 0x000fe20000000f00 */
[----:B------:R-:W-:Y:S01]  /*0270*/  IMAD.MOV.U32 R17, RZ, RZ, 0x3ed0ee25 ;  /* 0x3ed0ee25ff117424 */ /* 0x000fe200078e00ff */
[----:B------:R-:W-:Y:S01]  /*0280*/  LOP3.LUT R7, R6, 0x3ff00000, RZ, 0xfc, !PT ;  /* 0x3ff0000006077812 */ /* 0x000fe200078efcff */
[----:B------:R-:W-:Y:S01]  /*0290*/  IMAD.MOV.U32 R6, RZ, RZ, R4 ;  /* 0x000000ffff067224 */ /* 0x000fe200078e0004 */
[----:B------:R-:W-:Y:S01]  /*02a0*/  UMOV UR6, 0x3ae80f1e ;  /* 0x3ae80f1e00067882 */ /* 0x000fe20000000000 */
[----:B------:R-:W-:Y:S01]  /*02b0*/  UMOV UR7, 0x3eb1380b ;  /* 0x3eb1380b00077882 */ /* 0x000fe20000000000 */
[----:B------:R-:W-:Y:S01]  /*02c0*/  ISETP.GE.U32.AND P0, PT, R7, 0x3ff6a09f, PT ;  /* 0x3ff6a09f0700780c */ /* 0x000fe20003f06070 */
[----:B------:R-:W-:Y:S01]  /*02d0*/  UMOV UR8, 0x80000000 ;  /* 0x8000000000087882 */ /* 0x000fe20000000000 */
[----:B------:R-:W-:Y:S01]  /*02e0*/  LEA.HI R0, R5, R0, RZ, 0xc ;  /* 0x0000000005007211 */ /* 0x000fe200078f60ff */
[----:B------:R-:W-:Y:S01]  /*02f0*/  UMOV UR9, 0x43300000 ;  /* 0x4330000000097882 */ /* 0x000fe20000000000 */
[----:B------:R-:W-:-:S09]  /*0300*/  MOV R19, 0x43300000 ;  /* 0x4330000000137802 */ /* 0x000fd20000000f00 */
[----:B------:R-:W-:Y:S01]  /*0310*/  @P0 IADD3 R9, PT, PT, R7, -0x100000, RZ ;  /* 0xfff0000007090810 */ /* 0x000fe20007ffe0ff */
[----:B------:R-:W-:-:S04]  /*0320*/  @P0 VIADD R0, R0, 0x1 ;  /* 0x0000000100000836 */ /* 0x000fc80000000000 */
[----:B------:R-:W-:Y:S01]  /*0330*/  @P0 IMAD.MOV.U32 R7, RZ, RZ, R9 ;  /* 0x000000ffff070224 */ /* 0x000fe200078e0009 */
[----:B------:R-:W-:-:S05]  /*0340*/  LOP3.LUT R18, R0, 0x80000000, RZ, 0x3c, !PT ;  /* 0x8000000000127812 */ /* 0x000fca00078e3cff */
[C---:B------:R-:W-:Y:S02]  /*0350*/  DADD R14, R6.reuse, 1 ;  /* 0x3ff00000060e7429 */ /* 0x040fe40000000000 */
[----:B------:R-:W-:-:S04]  /*0360*/  DADD R6, R6, -1 ;  /* 0xbff0000006067429 */ /* 0x000fc80000000000 */
[----:B------:R-:W0:Y:S02]  /*0370*/  MUFU.RCP64H R9, R15 ;  /* 0x0000000f00097308 */ /* 0x000e240000001800 */
[----:B0-----:R-:W-:-:S08]  /*0380*/  DFMA R10, -R14, R8, 1 ;  /* 0x3ff000000e0a742b */ /* 0x001fd00000000108 */
[----:B------:R-:W-:-:S08]  /*0390*/  DFMA R10, R10, R10, R10 ;  /* 0x0000000a0a0a722b */ /* 0x000fd0000000000a */
[----:B------:R-:W-:-:S08]  /*03a0*/  DFMA R8, R8, R10, R8 ;  /* 0x0000000a0808722b */ /* 0x000fd00000000008 */
[----:B------:R-:W-:-:S08]  /*03b0*/  DMUL R10, R6, R8 ;  /* 0x00000008060a7228 */ /* 0x000fd00000000000 */
[----:B------:R-:W-:-:S08]  /*03c0*/  DFMA R10, R6, R8, R10 ;  /* 0x00000008060a722b */ /* 0x000fd0000000000a */
[----:B------:R-:W-:Y:S02]  /*03d0*/  DMUL R12, R10, R10 ;  /* 0x0000000a0a0c7228 */ /* 0x000fe40000000000 */
[----:B------:R-:W-:-:S06]  /*03e0*/  DADD R4, R6, -R10 ;  /* 0x0000000006047229 */ /* 0x000fcc000000080a */
[----:B------:R-:W-:Y:S01]  /*03f0*/  DFMA R14, R12, UR6, R16 ;  /* 0x000000060c0e7c2b */ /* 0x000fe20008000010 */
[----:B------:R-:W-:Y:S01]  /*0400*/  UMOV UR6, 0x9f02676f ;  /* 0x9f02676f00067882 */ /* 0x000fe20000000000 */
[----:B------:R-:W-:Y:S01]  /*0410*/  UMOV UR7, 0x3ef3b266 ;  /* 0x3ef3b26600077882 */ /* 0x000fe20000000000 */
[----:B------:R-:W-:Y:S02]  /*0420*/  DADD R16, R4, R4 ;  /* 0x0000000004107229 */ /* 0x000fe40000000004 */
[----:B------:R-:W-:Y:S01]  /*0430*/  DADD R4, R18, -UR8 ;  /* 0x8000000812047e29 */ /* 0x000fe20008000000 */
[----:B------:R-:W-:Y:S01]  /*0440*/  UMOV UR8, 0xfefa39ef ;  /* 0xfefa39ef00087882 */ /* 0x000fe20000000000 */
[----:B------:R-:W-:Y:S01]  /*0450*/  UMOV UR9, 0x3fe62e42 ;  /* 0x3fe62e4200097882 */ /* 0x000fe20000000000 */
[----:B------:R-:W-:Y:S01]  /*0460*/  DFMA R14, R12, R14, UR6 ;  /* 0x000000060c0e7e2b */ /* 0x000fe2000800000e */
[----:B------:R-:W-:Y:S01]  /*0470*/  UMOV UR6, 0xa9ab0956 ;  /* 0xa9ab095600067882 */ /* 0x000fe20000000000 */
[----:B------:R-:W-:Y:S01]  /*0480*/  UMOV UR7, 0x3f1745cb ;  /* 0x3f1745cb00077882 */ /* 0x000fe20000000000 */
[----:B------:R-:W-:-:S02]  /*0490*/  DFMA R16, R6, -R10, R16 ;  /* 0x8000000a0610722b */ /* 0x000fc40000000010 */
[----:B------:R-:W-:-:S03]  /*04a0*/  DFMA R6, R4, UR8, R10 ;  /* 0x0000000804067c2b */ /* 0x000fc6000800000a */
[----:B------:R-:W-:Y:S01]  /*04b0*/  DFMA R14, R12, R14, UR6 ;  /* 0x000000060c0e7e2b */ /* 0x000fe2000800000e */
[----:B------:R-:W-:Y:S01]  /*04c0*/  UMOV UR6, 0x2d1b5154 ;  /* 0x2d1b515400067882 */ /* 0x000fe20000000000 */
[----:B------:R-:W-:Y:S01]  /*04d0*/  UMOV UR7, 0x3f3c71c7 ;  /* 0x3f3c71c700077882 */ /* 0x000fe20000000000 */
[----:B------:R-:W-:-:S05]  /*04e0*/  DMUL R16, R8, R16 ;  /* 0x0000001008107228 */ /* 0x000fca0000000000 */
[----:B------:R-:W-:Y:S01]  /*04f0*/  DFMA R14, R12, R14, UR6 ;  /* 0x000000060c0e7e2b */ /* 0x000fe2000800000e */
[----:B------:R-:W-:Y:S01]  /*0500*/  UMOV UR6, 0x923be72d ;  /* 0x923be72d00067882 */ /* 0x000fe20000000000 */
[----:B------:R-:W-:-:S06]  /*0510*/  UMOV UR7, 0x3f624924 ;  /* 0x3f62492400077882 */ /* 0x000fcc0000000000 */
        /* <DEDUP_REMOVED lines=8> */
[----:B------:R-:W-:Y:S02]  /*05a0*/  UMOV UR7, 0x3fe62e42 ;  /* 0x3fe62e4200077882 */ /* 0x000fe40000000000 */
[----:B------:R-:W-:Y:S01]  /*05b0*/  DFMA R18, R4, -UR6, R6 ;  /* 0x8000000604127c2b */ /* 0x000fe20008000006 */
[----:B------:R-:W-:Y:S01]  /*05c0*/  UMOV UR6, 0x3b39803f ;  /* 0x3b39803f00067882 */ /* 0x000fe20000000000 */
[----:B------:R-:W-:Y:S02]  /*05d0*/  UMOV UR7, 0x3c7abc9e ;  /* 0x3c7abc9e00077882 */ /* 0x000fe40000000000 */
[----:B------:R-:W-:-:S04]  /*05e0*/  DMUL R14, R12, R14 ;  /* 0x0000000e0c0e7228 */ /* 0x000fc80000000000 */
[----:B------:R-:W-:-:S04]  /*05f0*/  DADD R18, -R10, R18 ;  /* 0x000000000a127229 */ /* 0x000fc80000000112 */
[----:B------:R-:W-:-:S08]  /*0600*/  DFMA R14, R10, R14, R16 ;  /* 0x0000000e0a0e722b */ /* 0x000fd00000000010 */
[----:B------:R-:W-:-:S08]  /*0610*/  DADD R14, R14, -R18 ;  /* 0x000000000e0e7229 */ /* 0x000fd00000000812 */
[----:B------:R-:W-:-:S08]  /*0620*/  DFMA R14, R4, UR6, R14 ;  /* 0x00000006040e7c2b */ /* 0x000fd0000800000e */
[----:B------:R-:W-:Y:S01]  /*0630*/  DADD R6, R6, R14 ;  /* 0x0000000006067229 */ /* 0x000fe2000000000e */
[----:B------:R-:W-:Y:S10]  /*0640*/  BRA `(.L_x_2) ;  /* 0x0000000000187947 */ /* 0x000ff40003800000 */
.L_x_1:
[----:B------:R-:W-:Y:S01]  /*0650*/  IMAD.MOV.U32 R4, RZ, RZ, 0x0 ;  /* 0x00000000ff047424 */ /* 0x000fe200078e00ff */
[----:B------:R-:W-:Y:S02]  /*0660*/  MOV R5, 0x7ff00000 ;  /* 0x7ff0000000057802 */ /* 0x000fe40000000f00 */
[----:B------:R-:W-:-:S04]  /*0670*/  LOP3.LUT P0, RZ, R7, 0x7fffffff, RZ, 0xc0, !PT ;  /* 0x7fffffff07ff7812 */ /* 0x000fc8000780c0ff */
[----:B------:R-:W-:-:S10]  /*0680*/  DFMA R4, R6, R4, +INF ;  /* 0x7ff000000604742b */ /* 0x000fd40000000004 */
[----:B------:R-:W-:Y:S02]  /*0690*/  FSEL R6, R4, RZ, P0 ;  /* 0x000000ff04067208 */ /* 0x000fe40000000000 */
[----:B------:R-:W-:-:S07]  /*06a0*/  FSEL R7, R5, -QNAN , P0 ;  /* 0xfff0000005077808 */ /* 0x000fce0000000000 */
.L_x_2:
[----:B------:R-:W-:Y:S05]  /*06b0*/  BSYNC.RECONVERGENT B0 ;  /* 0x0000000000007941 */ /* 0x000fea0003800200 */
.L_x_0:
[----:B------:R-:W-:Y:S01]  /*06c0*/  UMOV UR6, 0xffda0d24 ;  /* 0xffda0d2400067882 */ /* 0x000fe20000000000 */
[----:B------:R-:W-:Y:S02]  /*06d0*/  UMOV UR7, 0x3c7777d0 ;  /* 0x3c7777d000077882 */ /* 0x000fe40000000000 */
[----:B------:R-:W-:Y:S01]  /*06e0*/  DMUL R4, R6, UR6 ;  /* 0x0000000606047c28 */ /* 0x000fe20008000000 */
[----:B------:R-:W-:Y:S01]  /*06f0*/  UMOV UR6, 0x652b82fe ;  /* 0x652b82fe00067882 */ /* 0x000fe20000000000 */
[----:B------:R-:W-:-:S06]  /*0700*/  UMOV UR7, 0x3ff71547 ;  /* 0x3ff7154700077882 */ /* 0x000fcc0000000000 */
[----:B------:R-:W-:-:S07]  /*0710*/  DFMA R4, R6, UR6, R4 ;  /* 0x0000000606047c2b */ /* 0x000fce0008000004 */
[----:B------:R-:W-:Y:S01]  /*0720*/  STG.E.64 desc[UR4][R2.64], R4 ;  /* 0x0000000402007986 */ /* 0x000fe2000c101b04 */
[----:B------:R-:W-:Y:S05]  /*0730*/  EXIT ;  /* 0x000000000000794d */ /* 0x000fea0003800000 */
.L_x_3:
[----:B------:R-:W-:-:S00]  /*0740*/  BRA `(.L_x_3) ;  /* 0xfffffffc00fc7947 */ /* 0x000fc0000383ffff */
[----:B------:R-:W-:-:S00]  /*0750*/  NOP ;  /* 0x0000000000007918 */ /* 0x000fc00000000000 */
        /* <DEDUP_REMOVED lines=10> */
.L_x_4:


//--------------------- .nv.shared.reserved.0     --------------------------
	.section	.nv.shared.reserved.0,"aw",@nobits
	.weak		__nv_reservedSMEM_offset_0_alias
	.size		__nv_reservedSMEM_offset_0_alias, 0, 64
	.other		__nv_reservedSMEM_offset_0_alias,@"STO_CUDA_RESERVED_SHARED STV_DEFAULT"
__nv_reservedSMEM_offset_0_alias:
	.zero		0
	.zero		64


//--------------------- .nv.constant0.log264      --------------------------
	.section	.nv.constant0.log264,"a",@progbits
	.sectionflags	@""
	.align	4
.nv.constant0.log264:
	.zero		908


//--------------------- SYMBOLS --------------------------

	.type		.nv.reservedSmem.offset0,@object
	.size		.nv.reservedSmem.offset0,0x4
